//
// Generated by NVIDIA NVVM Compiler
//
// Compiler Build ID: CL-36424714
// Cuda compilation tools, release 13.0, V13.0.88
// Based on NVVM 20.0.0
//

.version 9.0
.target sm_100
.address_size 64

	// .globl	_Z10threadCodeifP4axisPf

.visible .entry _Z10threadCodeifP4axisPf(
	.param .u32 _Z10threadCodeifP4axisPf_param_0,
	.param .f32 _Z10threadCodeifP4axisPf_param_1,
	.param .u64 .ptr .align 1 _Z10threadCodeifP4axisPf_param_2,
	.param .u64 .ptr .align 1 _Z10threadCodeifP4axisPf_param_3
)
{
	.reg .pred 	%p<11>;
	.reg .b32 	%r<37>;
	.reg .b32 	%f<110>;
	.reg .b64 	%rd<20>;

	ld.param.u32 	%r17, [_Z10threadCodeifP4axisPf_param_0];
	ld.param.f32 	%f22, [_Z10threadCodeifP4axisPf_param_1];
	ld.param.u64 	%rd12, [_Z10threadCodeifP4axisPf_param_2];
	ld.param.u64 	%rd13, [_Z10threadCodeifP4axisPf_param_3];
	cvta.to.global.u64 	%rd1, %rd13;
	cvta.to.global.u64 	%rd2, %rd12;
	mov.u32 	%r18, %ctaid.x;
	mov.u32 	%r19, %ctaid.y;
	mov.u32 	%r20, %ntid.x;
	mad.lo.s32 	%r21, %r19, %r20, %r18;
	mov.u32 	%r1, %tid.x;
	mov.u32 	%r22, %tid.y;
	shl.b32 	%r23, %r22, 4;
	add.s32 	%r24, %r23, %r1;
	shl.b32 	%r25, %r21, 8;
	add.s32 	%r26, %r24, %r25;
	add.s32 	%r34, %r26, 1;
	max.s32 	%r27, %r26, %r34;
	setp.ge.s32 	%p1, %r27, %r17;
	@%p1 bra 	$L__BB0_18;
	mul.wide.s32 	%rd14, %r26, 16;
	add.s64 	%rd3, %rd2, %rd14;
	mul.wide.s32 	%rd15, %r26, 4;
	add.s64 	%rd4, %rd1, %rd15;
	not.b32 	%r28, %r1;
	add.s32 	%r29, %r17, %r28;
	and.b32  	%r4, %r29, 3;
	setp.eq.s32 	%p2, %r4, 0;
	@%p2 bra 	$L__BB0_7;
	add.s64 	%rd5, %rd2, 8;
	neg.s32 	%r32, %r4;
	mov.u32 	%r33, %r26;
$L__BB0_3:
	.pragma "nounroll";
	mul.wide.s32 	%rd6, %r34, 4;
	mul.wide.s32 	%rd16, %r34, 16;
	add.s64 	%rd7, %rd5, %rd16;
	ld.global.f32 	%f23, [%rd3];
	ld.global.f32 	%f24, [%rd7+-8];
	sub.f32 	%f25, %f23, %f24;
	ld.global.f32 	%f26, [%rd3+4];
	ld.global.f32 	%f27, [%rd7+-4];
	sub.f32 	%f28, %f26, %f27;
	mul.f32 	%f29, %f28, %f28;
	fma.rn.f32 	%f30, %f25, %f25, %f29;
	ld.global.f32 	%f31, [%rd3+8];
	ld.global.f32 	%f32, [%rd7];
	sub.f32 	%f33, %f31, %f32;
	fma.rn.f32 	%f34, %f33, %f33, %f30;
	setp.gtu.f32 	%p3, %f34, %f22;
	@%p3 bra 	$L__BB0_5;
	add.s64 	%rd17, %rd1, %rd6;
	ld.global.f32 	%f35, [%rd7+4];
	ld.global.f32 	%f36, [%rd4];
	add.f32 	%f37, %f35, %f36;
	st.global.f32 	[%rd4], %f37;
	ld.global.f32 	%f38, [%rd3+12];
	ld.global.f32 	%f39, [%rd17];
	add.f32 	%f40, %f38, %f39;
	st.global.f32 	[%rd17], %f40;
$L__BB0_5:
	add.s32 	%r34, %r34, 1;
	add.s32 	%r33, %r33, 1;
	add.s32 	%r32, %r32, 1;
	setp.ne.s32 	%p4, %r32, 0;
	@%p4 bra 	$L__BB0_3;
	add.s32 	%r34, %r33, 1;
$L__BB0_7:
	sub.s32 	%r30, %r17, %r26;
	add.s32 	%r31, %r30, -2;
	setp.lt.u32 	%p5, %r31, 3;
	@%p5 bra 	$L__BB0_18;
	add.s64 	%rd8, %rd2, 32;
	add.s64 	%rd9, %rd1, 8;
$L__BB0_9:
	mul.wide.s32 	%rd18, %r34, 16;
	add.s64 	%rd10, %rd8, %rd18;
	mul.wide.s32 	%rd19, %r34, 4;
	add.s64 	%rd11, %rd9, %rd19;
	ld.global.f32 	%f106, [%rd3];
	ld.global.f32 	%f41, [%rd10+-32];
	sub.f32 	%f42, %f106, %f41;
	ld.global.f32 	%f105, [%rd3+4];
	ld.global.f32 	%f43, [%rd10+-28];
	sub.f32 	%f44, %f105, %f43;
	mul.f32 	%f45, %f44, %f44;
	fma.rn.f32 	%f46, %f42, %f42, %f45;
	ld.global.f32 	%f104, [%rd3+8];
	ld.global.f32 	%f47, [%rd10+-24];
	sub.f32 	%f48, %f104, %f47;
	fma.rn.f32 	%f49, %f48, %f48, %f46;
	setp.gtu.f32 	%p6, %f49, %f22;
	@%p6 bra 	$L__BB0_11;
	ld.global.f32 	%f50, [%rd10+-20];
	ld.global.f32 	%f51, [%rd4];
	add.f32 	%f52, %f50, %f51;
	st.global.f32 	[%rd4], %f52;
	ld.global.f32 	%f53, [%rd3+12];
	ld.global.f32 	%f54, [%rd11+-8];
	add.f32 	%f55, %f53, %f54;
	st.global.f32 	[%rd11+-8], %f55;
	ld.global.f32 	%f106, [%rd3];
	ld.global.f32 	%f105, [%rd3+4];
	ld.global.f32 	%f104, [%rd3+8];
$L__BB0_11:
	ld.global.f32 	%f56, [%rd10+-16];
	sub.f32 	%f57, %f106, %f56;
	ld.global.f32 	%f58, [%rd10+-12];
	sub.f32 	%f59, %f105, %f58;
	mul.f32 	%f60, %f59, %f59;
	fma.rn.f32 	%f61, %f57, %f57, %f60;
	ld.global.f32 	%f62, [%rd10+-8];
	sub.f32 	%f63, %f104, %f62;
	fma.rn.f32 	%f64, %f63, %f63, %f61;
	setp.gtu.f32 	%p7, %f64, %f22;
	@%p7 bra 	$L__BB0_13;
	ld.global.f32 	%f65, [%rd10+-4];
	ld.global.f32 	%f66, [%rd4];
	add.f32 	%f67, %f65, %f66;
	st.global.f32 	[%rd4], %f67;
	ld.global.f32 	%f68, [%rd3+12];
	ld.global.f32 	%f69, [%rd11+-4];
	add.f32 	%f70, %f68, %f69;
	st.global.f32 	[%rd11+-4], %f70;
	ld.global.f32 	%f106, [%rd3];
	ld.global.f32 	%f105, [%rd3+4];
	ld.global.f32 	%f104, [%rd3+8];
$L__BB0_13:
	ld.global.f32 	%f71, [%rd10];
	sub.f32 	%f72, %f106, %f71;
	ld.global.f32 	%f73, [%rd10+4];
	sub.f32 	%f74, %f105, %f73;
	mul.f32 	%f75, %f74, %f74;
	fma.rn.f32 	%f76, %f72, %f72, %f75;
	ld.global.f32 	%f77, [%rd10+8];
	sub.f32 	%f78, %f104, %f77;
	fma.rn.f32 	%f79, %f78, %f78, %f76;
	setp.gtu.f32 	%p8, %f79, %f22;
	@%p8 bra 	$L__BB0_15;
	ld.global.f32 	%f80, [%rd10+12];
	ld.global.f32 	%f81, [%rd4];
	add.f32 	%f82, %f80, %f81;
	st.global.f32 	[%rd4], %f82;
	ld.global.f32 	%f83, [%rd3+12];
	ld.global.f32 	%f84, [%rd11];
	add.f32 	%f85, %f83, %f84;
	st.global.f32 	[%rd11], %f85;
	ld.global.f32 	%f106, [%rd3];
	ld.global.f32 	%f105, [%rd3+4];
	ld.global.f32 	%f104, [%rd3+8];
$L__BB0_15:
	ld.global.f32 	%f86, [%rd10+16];
	sub.f32 	%f87, %f106, %f86;
	ld.global.f32 	%f88, [%rd10+20];
	sub.f32 	%f89, %f105, %f88;
	mul.f32 	%f90, %f89, %f89;
	fma.rn.f32 	%f91, %f87, %f87, %f90;
	ld.global.f32 	%f92, [%rd10+24];
	sub.f32 	%f93, %f104, %f92;
	fma.rn.f32 	%f94, %f93, %f93, %f91;
	setp.gtu.f32 	%p9, %f94, %f22;
	@%p9 bra 	$L__BB0_17;
	ld.global.f32 	%f95, [%rd10+28];
	ld.global.f32 	%f96, [%rd4];
	add.f32 	%f97, %f95, %f96;
	st.global.f32 	[%rd4], %f97;
	ld.global.f32 	%f98, [%rd3+12];
	ld.global.f32 	%f99, [%rd11+4];
	add.f32 	%f100, %f98, %f99;
	st.global.f32 	[%rd11+4], %f100;
$L__BB0_17:
	add.s32 	%r34, %r34, 4;
	setp.lt.s32 	%p10, %r34, %r17;
	@%p10 bra 	$L__BB0_9;
$L__BB0_18:
	ret;

}


// ===== COMPILED SASS (sm_100) =====

	.target	sm_100

	.elftype	@"ET_EXEC"


//--------------------- .note.nv.tkinfo           --------------------------
	.section	.note.nv.tkinfo,"",@"SHT_NOTE"
	.sectionflags	@"SHF_NOTE_NV_TKINFO"
	.tkinfo
        /*0018*/ 	.word	0x00000002
        /*0030*/ 	.string	""
        /*0030*/ 	.string	"ptxas"
        /*0030*/ 	.string	"Cuda compilation tools, release 13.0, V13.0.88"
        /*0030*/ 	.string	"Build cuda_13.0.r13.0/compiler.36424714_0"
        /*0030*/ 	.string	"-arch sm_100 -m 64 "



//--------------------- .note.nv.cuinfo           --------------------------
	.section	.note.nv.cuinfo,"",@"SHT_NOTE"
	.sectionflags	@"SHF_NOTE_NV_CUINFO"
        /*0018*/ 	.short	0x0002
        /*001a*/ 	.short	0x0064
        /*001c*/ 	.short	0x0082
	.zero		2


//--------------------- .nv.info                  --------------------------
	.section	.nv.info,"",@"SHT_CUDA_INFO"
	.align	4


	//----- nvinfo : EIATTR_REGCOUNT
	.align		4
        /*0000*/ 	.byte	0x04, 0x2f
        /*0002*/ 	.short	(.L_1 - .L_0)
	.align		4
.L_0:
        /*0004*/ 	.word	index@(_Z10threadCodeifP4axisPf)
        /*0008*/ 	.word	0x00000016


	//----- nvinfo : EIATTR_FRAME_SIZE
	.align		4
.L_1:
        /*000c*/ 	.byte	0x04, 0x11
        /*000e*/ 	.short	(.L_3 - .L_2)
	.align		4
.L_2:
        /*0010*/ 	.word	index@(_Z10threadCodeifP4axisPf)
        /*0014*/ 	.word	0x00000000


	//----- nvinfo : EIATTR_MIN_STACK_SIZE
	.align		4
.L_3:
        /*0018*/ 	.byte	0x04, 0x12
        /*001a*/ 	.short	(.L_5 - .L_4)
	.align		4
.L_4:
        /*001c*/ 	.word	index@(_Z10threadCodeifP4axisPf)
        /*0020*/ 	.word	0x00000000
.L_5:


//--------------------- .nv.compat                --------------------------
	.section	.nv.compat,"",@"SHT_CUDA_COMPAT_INFO"
	.align	4
        /*0000*/ 	.byte	0x02, 0x09, 0x00, 0x00, 0x02, 0x02, 0x01, 0x00, 0x02, 0x05, 0x05, 0x00, 0x03, 0x07, 0x01, 0x01
        /*0010*/ 	.byte	0x02, 0x03, 0x00, 0x00, 0x02, 0x06, 0x01, 0x00, 0x04, 0x0b, 0x08, 0x00, 0x09, 0x00, 0x00, 0x00
        /*0020*/ 	.byte	0x00, 0x00, 0x00, 0x00


//--------------------- .nv.info._Z10threadCodeifP4axisPf --------------------------
	.section	.nv.info._Z10threadCodeifP4axisPf,"",@"SHT_CUDA_INFO"
	.sectionflags	@""
	.align	4


	//----- nvinfo : EIATTR_CUDA_API_VERSION
	.align		4
        /*0000*/ 	.byte	0x04, 0x37
        /*0002*/ 	.short	(.L_7 - .L_6)
.L_6:
        /*0004*/ 	.word	0x00000082


	//----- nvinfo : EIATTR_KPARAM_INFO
	.align		4
.L_7:
        /*0008*/ 	.byte	0x04, 0x17
        /*000a*/ 	.short	(.L_9 - .L_8)
.L_8:
        /*000c*/ 	.word	0x00000000
        /*0010*/ 	.short	0x0003
        /*0012*/ 	.short	0x0010
        /*0014*/ 	.byte	0x00, 0xf5, 0x21, 0x00


	//----- nvinfo : EIATTR_KPARAM_INFO
	.align		4
.L_9:
        /*0018*/ 	.byte	0x04, 0x17
        /*001a*/ 	.short	(.L_11 - .L_10)
.L_10:
        /*001c*/ 	.word	0x00000000
        /*0020*/ 	.short	0x0002
        /*0022*/ 	.short	0x0008
        /*0024*/ 	.byte	0x00, 0xf5, 0x21, 0x00


	//----- nvinfo : EIATTR_KPARAM_INFO
	.align		4
.L_11:
        /*0028*/ 	.byte	0x04, 0x17
        /*002a*/ 	.short	(.L_13 - .L_12)
.L_12:
        /*002c*/ 	.word	0x00000000
        /*0030*/ 	.short	0x0001
        /*0032*/ 	.short	0x0004
        /*0034*/ 	.byte	0x00, 0xf0, 0x11, 0x00


	//----- nvinfo : EIATTR_KPARAM_INFO
	.align		4
.L_13:
        /*0038*/ 	.byte	0x04, 0x17
        /*003a*/ 	.short	(.L_15 - .L_14)
.L_14:
        /*003c*/ 	.word	0x00000000
        /*0040*/ 	.short	0x0000
        /*0042*/ 	.short	0x0000
        /*0044*/ 	.byte	0x00, 0xf0, 0x11, 0x00


	//----- nvinfo : EIATTR_SPARSE_MMA_MASK
	.align		4
.L_15:
        /*0048*/ 	.byte	0x03, 0x50
        /*004a*/ 	.short	0x0000


	//----- nvinfo : EIATTR_MAXREG_COUNT
	.align		4
        /*004c*/ 	.byte	0x03, 0x1b
        /*004e*/ 	.short	0x00ff


	//----- nvinfo : EIATTR_MERCURY_ISA_VERSION
	.align		4
        /*0050*/ 	.byte	0x03, 0x5f
        /*0052*/ 	.short	0x0101


	//----- nvinfo : EIATTR_VRC_CTA_INIT_COUNT
	.align		4
        /*0054*/ 	.byte	0x02, 0x4a
	.zero		1
	.zero		1


	//----- nvinfo : EIATTR_EXIT_INSTR_OFFSETS
	.align		4
        /*0058*/ 	.byte	0x04, 0x1c
        /*005a*/ 	.short	(.L_17 - .L_16)


	//   ....[0]....
.L_16:
        /*005c*/ 	.word	0x000000d0


	//   ....[1]....
        /*0060*/ 	.word	0x00000460


	//   ....[2]....
        /*0064*/ 	.word	0x00000ae0


	//----- nvinfo : EIATTR_CRS_STACK_SIZE
	.align		4
.L_17:
        /*0068*/ 	.byte	0x04, 0x1e
        /*006a*/ 	.short	(.L_19 - .L_18)
.L_18:
        /*006c*/ 	.word	0x00000000


	//----- nvinfo : EIATTR_CBANK_PARAM_SIZE
	.align		4
.L_19:
        /*0070*/ 	.byte	0x03, 0x19
        /*0072*/ 	.short	0x0018


	//----- nvinfo : EIATTR_PARAM_CBANK
	.align		4
        /*0074*/ 	.byte	0x04, 0x0a
        /*0076*/ 	.short	(.L_21 - .L_20)
	.align		4
.L_20:
        /*0078*/ 	.word	index@(.nv.constant0._Z10threadCodeifP4axisPf)
        /*007c*/ 	.short	0x0380
        /*007e*/ 	.short	0x0018


	//----- nvinfo : EIATTR_SW_WAR
	.align		4
.L_21:
        /*0080*/ 	.byte	0x04, 0x36
        /*0082*/ 	.short	(.L_23 - .L_22)
.L_22:
        /*0084*/ 	.word	0x00000008
.L_23:


//--------------------- .nv.callgraph             --------------------------
	.section	.nv.callgraph,"",@"SHT_CUDA_CALLGRAPH"
	.align	4
	.sectionentsize	8
	.align		4
        /*0000*/ 	.word	0x00000000
	.align		4
        /*0004*/ 	.word	0xffffffff
	.align		4
        /*0008*/ 	.word	0x00000000
	.align		4
        /*000c*/ 	.word	0xfffffffe
	.align		4
        /*0010*/ 	.word	0x00000000
	.align		4
        /*0014*/ 	.word	0xfffffffd
	.align		4
        /*0018*/ 	.word	0x00000000
	.align		4
        /*001c*/ 	.word	0xfffffffc


//--------------------- .text._Z10threadCodeifP4axisPf --------------------------
	.section	.text._Z10threadCodeifP4axisPf,"ax",@progbits
	.align	128
        .global         _Z10threadCodeifP4axisPf
        .type           _Z10threadCodeifP4axisPf,@function
        .size           _Z10threadCodeifP4axisPf,(.L_x_8 - _Z10threadCodeifP4axisPf)
        .other          _Z10threadCodeifP4axisPf,@"STO_CUDA_ENTRY STV_DEFAULT"
_Z10threadCodeifP4axisPf:
.text._Z10threadCodeifP4axisPf:
[----:B------:R-:W-:Y:S01]  /*0000*/  LDC R1, c[0x0][0x37c] ;  /* 0x0000df00ff017b82 */ /* 0x000fe20000000800 */
[----:B------:R-:W0:Y:S07]  /*0010*/  S2R R8, SR_CTAID.Y ;  /* 0x0000000000087919 */ /* 0x000e2e0000002600 */
[----:B------:R-:W0:Y:S01]  /*0020*/  S2UR UR4, SR_CTAID.X ;  /* 0x00000000000479c3 */ /* 0x000e220000002500 */
[----:B------:R-:W1:Y:S01]  /*0030*/  LDCU UR5, c[0x0][0x380] ;  /* 0x00007000ff0577ac */ /* 0x000e620008000800 */
[----:B------:R-:W2:Y:S01]  /*0040*/  S2R R6, SR_TID.X ;  /* 0x0000000000067919 */ /* 0x000ea20000002100 */
[----:B------:R-:W2:Y:S05]  /*0050*/  S2R R5, SR_TID.Y ;  /* 0x0000000000057919 */ /* 0x000eaa0000002200 */
[----:B------:R-:W0:Y:S02]  /*0060*/  LDC R3, c[0x0][0x360] ;  /* 0x0000d800ff037b82 */ /* 0x000e240000000800 */
[----:B0-----:R-:W-:Y:S01]  /*0070*/  IMAD R8, R8, R3, UR4 ;  /* 0x0000000408087e24 */ /* 0x001fe2000f8e0203 */
[----:B--2---:R-:W-:-:S04]  /*0080*/  LEA R3, R5, R6, 0x4 ;  /* 0x0000000605037211 */ /* 0x004fc800078e20ff */
[----:B------:R-:W-:-:S04]  /*0090*/  LEA R8, R8, R3, 0x8 ;  /* 0x0000000308087211 */ /* 0x000fc800078e40ff */
[----:B------:R-:W-:-:S04]  /*00a0*/  IADD3 R0, PT, PT, R8, 0x1, RZ ;  /* 0x0000000108007810 */ /* 0x000fc80007ffe0ff */
[----:B------:R-:W-:-:S04]  /*00b0*/  VIMNMX R2, PT, PT, R8, R0, !PT ;  /* 0x0000000008027248 */ /* 0x000fc80007fe0100 */
[----:B-1----:R-:W-:-:S13]  /*00c0*/  ISETP.GE.AND P0, PT, R2, UR5, PT ;  /* 0x0000000502007c0c */ /* 0x002fda000bf06270 */
[----:B------:R-:W-:Y:S05]  /*00d0*/  @P0 EXIT ;  /* 0x000000000000094d */ /* 0x000fea0003800000 */
[----:B------:R-:W0:Y:S01]  /*00e0*/  LDC.64 R10, c[0x0][0x388] ;  /* 0x0000e200ff0a7b82 */ /* 0x000e220000000a00 */
[----:B------:R-:W-:Y:S01]  /*00f0*/  LOP3.LUT R6, RZ, R6, RZ, 0x33, !PT ;  /* 0x00000006ff067212 */ /* 0x000fe200078e33ff */
[----:B------:R-:W1:Y:S01]  /*0100*/  LDCU.64 UR8, c[0x0][0x358] ;  /* 0x00006b00ff0877ac */ /* 0x000e620008000a00 */
[----:B------:R-:W-:Y:S01]  /*0110*/  MOV R7, 0x0 ;  /* 0x0000000000077802 */ /* 0x000fe20000000f00 */
[----:B------:R-:W-:Y:S01]  /*0120*/  BSSY.RECONVERGENT B0, `(.L_x_0) ;  /* 0x0000030000007945 */ /* 0x000fe20003800200 */
[----:B------:R-:W-:Y:S01]  /*0130*/  IADD3 R9, PT, PT, R6, UR5, RZ ;  /* 0x0000000506097c10 */ /* 0x000fe2000fffe0ff */
[----:B------:R-:W-:Y:S01]  /*0140*/  HFMA2 R6, -RZ, RZ, 0, 4.76837158203125e-07 ;  /* 0x00000008ff067431 */ /* 0x000fe200000001ff */
[----:B------:R-:W2:Y:S01]  /*0150*/  LDCU UR4, c[0x0][0x384] ;  /* 0x00007080ff0477ac */ /* 0x000ea20008000800 */
[----:B------:R-:W3:Y:S01]  /*0160*/  LDC.64 R2, c[0x0][0x388] ;  /* 0x0000e200ff027b82 */ /* 0x000ee20000000a00 */
[----:B------:R-:W-:-:S07]  /*0170*/  LOP3.LUT P0, R13, R9, 0x3, RZ, 0xc0, !PT ;  /* 0x00000003090d7812 */ /* 0x000fce000780c0ff */
[----:B------:R-:W4:Y:S01]  /*0180*/  LDC.64 R4, c[0x0][0x390] ;  /* 0x0000e400ff047b82 */ /* 0x000f220000000a00 */
[----:B0-----:R-:W-:-:S04]  /*0190*/  IMAD.WIDE.U32 R6, R10, 0x1, R6 ;  /* 0x000000010a067825 */ /* 0x001fc800078e0006 */
[----:B---3--:R-:W-:-:S04]  /*01a0*/  IMAD.WIDE R2, R8, 0x10, R2 ;  /* 0x0000001008027825 */ /* 0x008fc800078e0202 */
[----:B----4-:R-:W-:Y:S01]  /*01b0*/  IMAD.WIDE R4, R8, 0x4, R4 ;  /* 0x0000000408047825 */ /* 0x010fe200078e0204 */
[----:B-12---:R-:W-:Y:S06]  /*01c0*/  @!P0 BRA `(.L_x_1) ;  /* 0x0000000000948947 */ /* 0x006fec0003800000 */
[----:B------:R-:W-:Y:S01]  /*01d0*/  BSSY.RECONVERGENT B1, `(.L_x_2) ;  /* 0x0000023000017945 */ /* 0x000fe20003800200 */
[----:B------:R-:W-:Y:S02]  /*01e0*/  IADD3 R9, PT, PT, R7, R11, RZ ;  /* 0x0000000b07097210 */ /* 0x000fe40007ffe0ff */
[----:B------:R-:W-:Y:S02]  /*01f0*/  IADD3 R13, PT, PT, -R13, RZ, RZ ;  /* 0x000000ff0d0d7210 */ /* 0x000fe40007ffe1ff */
[----:B------:R-:W-:-:S07]  /*0200*/  MOV R12, R8 ;  /* 0x00000008000c7202 */ /* 0x000fce0000000f00 */
.L_x_3:
[----:B------:R-:W-:Y:S01]  /*0210*/  MOV R10, R6 ;  /* 0x00000006000a7202 */ /* 0x000fe20000000f00 */
[----:B------:R-:W2:Y:S01]  /*0220*/  LDG.E R16, desc[UR8][R2.64+0x4] ;  /* 0x0000040802107981 */ /* 0x000ea2000c1e1900 */
[----:B------:R-:W-:-:S03]  /*0230*/  MOV R11, R9 ;  /* 0x00000009000b7202 */ /* 0x000fc60000000f00 */
[----:B------:R-:W3:Y:S01]  /*0240*/  LDG.E R14, desc[UR8][R2.64] ;  /* 0x00000008020e7981 */ /* 0x000ee2000c1e1900 */
[----:B------:R-:W-:-:S03]  /*0250*/  IMAD.WIDE R10, R0, 0x10, R10 ;  /* 0x00000010000a7825 */ /* 0x000fc600078e020a */
[----:B------:R-:W4:Y:S04]  /*0260*/  LDG.E R18, desc[UR8][R2.64+0x8] ;  /* 0x0000080802127981 */ /* 0x000f28000c1e1900 */
[----:B------:R-:W2:Y:S04]  /*0270*/  LDG.E R17, desc[UR8][R10.64+-0x4] ;  /* 0xfffffc080a117981 */ /* 0x000ea8000c1e1900 */
[----:B------:R-:W3:Y:S04]  /*0280*/  LDG.E R15, desc[UR8][R10.64+-0x8] ;  /* 0xfffff8080a0f7981 */ /* 0x000ee8000c1e1900 */
[----:B------:R-:W4:Y:S01]  /*0290*/  LDG.E R19, desc[UR8][R10.64] ;  /* 0x000000080a137981 */ /* 0x000f22000c1e1900 */
[----:B--2---:R-:W-:Y:S01]  /*02a0*/  FADD R16, R16, -R17 ;  /* 0x8000001110107221 */ /* 0x004fe20000000000 */
[----:B---3--:R-:W-:-:S03]  /*02b0*/  FADD R14, R14, -R15 ;  /* 0x8000000f0e0e7221 */ /* 0x008fc60000000000 */
[----:B------:R-:W-:Y:S01]  /*02c0*/  FMUL R15, R16, R16 ;  /* 0x00000010100f7220 */ /* 0x000fe20000400000 */
[----:B----4-:R-:W-:-:S03]  /*02d0*/  FADD R18, R18, -R19 ;  /* 0x8000001312127221 */ /* 0x010fc60000000000 */
[----:B------:R-:W-:-:S04]  /*02e0*/  FFMA R15, R14, R14, R15 ;  /* 0x0000000e0e0f7223 */ /* 0x000fc8000000000f */
[----:B------:R-:W-:-:S05]  /*02f0*/  FFMA R15, R18, R18, R15 ;  /* 0x00000012120f7223 */ /* 0x000fca000000000f */
[----:B------:R-:W-:-:S13]  /*0300*/  FSETP.GTU.AND P0, PT, R15, UR4, PT ;  /* 0x000000040f007c0b */ /* 0x000fda000bf0c000 */
[----:B------:R-:W2:Y:S01]  /*0310*/  @!P0 LDG.E R16, desc[UR8][R10.64+0x4] ;  /* 0x000004080a108981 */ /* 0x000ea2000c1e1900 */
[----:B------:R-:W0:Y:S03]  /*0320*/  @!P0 LDC.64 R14, c[0x0][0x390] ;  /* 0x0000e400ff0e8b82 */ /* 0x000e260000000a00 */
[----:B------:R-:W2:Y:S01]  /*0330*/  @!P0 LDG.E R17, desc[UR8][R4.64] ;  /* 0x0000000804118981 */ /* 0x000ea2000c1e1900 */
[----:B0-----:R-:W-:-:S04]  /*0340*/  @!P0 IMAD.WIDE R14, R0, 0x4, R14 ;  /* 0x00000004000e8825 */ /* 0x001fc800078e020e */
[----:B--2---:R-:W-:-:S05]  /*0350*/  @!P0 FADD R17, R16, R17 ;  /* 0x0000001110118221 */ /* 0x004fca0000000000 */
[----:B------:R0:W-:Y:S04]  /*0360*/  @!P0 STG.E desc[UR8][R4.64], R17 ;  /* 0x0000001104008986 */ /* 0x0001e8000c101908 */
[----:B------:R-:W2:Y:S04]  /*0370*/  @!P0 LDG.E R16, desc[UR8][R2.64+0xc] ;  /* 0x00000c0802108981 */ /* 0x000ea8000c1e1900 */
[----:B------:R-:W2:Y:S01]  /*0380*/  @!P0 LDG.E R19, desc[UR8][R14.64] ;  /* 0x000000080e138981 */ /* 0x000ea2000c1e1900 */
[----:B------:R-:W-:Y:S02]  /*0390*/  IADD3 R13, PT, PT, R13, 0x1, RZ ;  /* 0x000000010d0d7810 */ /* 0x000fe40007ffe0ff */
[----:B------:R-:W-:-:S02]  /*03a0*/  IADD3 R12, PT, PT, R12, 0x1, RZ ;  /* 0x000000010c0c7810 */ /* 0x000fc40007ffe0ff */
[----:B------:R-:W-:Y:S01]  /*03b0*/  IADD3 R0, PT, PT, R0, 0x1, RZ ;  /* 0x0000000100007810 */ /* 0x000fe20007ffe0ff */
[----:B--2---:R-:W-:-:S05]  /*03c0*/  @!P0 FADD R19, R16, R19 ;  /* 0x0000001310138221 */ /* 0x004fca0000000000 */
[----:B------:R0:W-:Y:S01]  /*03d0*/  @!P0 STG.E desc[UR8][R14.64], R19 ;  /* 0x000000130e008986 */ /* 0x0001e2000c101908 */
[----:B------:R-:W-:-:S13]  /*03e0*/  ISETP.NE.AND P0, PT, R13, RZ, PT ;  /* 0x000000ff0d00720c */ /* 0x000fda0003f05270 */
[----:B0-----:R-:W-:Y:S05]  /*03f0*/  @P0 BRA `(.L_x_3) ;  /* 0xfffffffc00840947 */ /* 0x001fea000383ffff */
[----:B------:R-:W-:Y:S05]  /*0400*/  BSYNC.RECONVERGENT B1 ;  /* 0x0000000000017941 */ /* 0x000fea0003800200 */
.L_x_2:
[----:B------:R-:W-:-:S07]  /*0410*/  IADD3 R0, PT, PT, R12, 0x1, RZ ;  /* 0x000000010c007810 */ /* 0x000fce0007ffe0ff */
.L_x_1:
[----:B------:R-:W-:Y:S05]  /*0420*/  BSYNC.RECONVERGENT B0 ;  /* 0x0000000000007941 */ /* 0x000fea0003800200 */
.L_x_0:
[----:B------:R-:W0:Y:S02]  /*0430*/  LDC R7, c[0x0][0x380] ;  /* 0x0000e000ff077b82 */ /* 0x000e240000000800 */
[----:B0-----:R-:W-:-:S04]  /*0440*/  IADD3 R8, PT, PT, -R8, -0x2, R7 ;  /* 0xfffffffe08087810 */ /* 0x001fc80007ffe107 */
[----:B------:R-:W-:-:S13]  /*0450*/  ISETP.GE.U32.AND P0, PT, R8, 0x3, PT ;  /* 0x000000030800780c */ /* 0x000fda0003f06070 */
[----:B------:R-:W-:Y:S05]  /*0460*/  @!P0 EXIT ;  /* 0x000000000000894d */ /* 0x000fea0003800000 */
[----:B------:R-:W0:Y:S01]  /*0470*/  LDCU.64 UR6, c[0x0][0x388] ;  /* 0x00007100ff0677ac */ /* 0x000e220008000a00 */
[----:B------:R-:W1:Y:S01]  /*0480*/  LDCU.64 UR4, c[0x0][0x390] ;  /* 0x00007200ff0477ac */ /* 0x000e620008000a00 */
[----:B------:R-:W2:Y:S01]  /*0490*/  LDCU.64 UR10, c[0x0][0x380] ;  /* 0x00007000ff0a77ac */ /* 0x000ea20008000a00 */
[----:B0-----:R-:W-:Y:S02]  /*04a0*/  UIADD3 UR6, UP0, UPT, UR6, 0x20, URZ ;  /* 0x0000002006067890 */ /* 0x001fe4000ff1e0ff */
[----:B-1----:R-:W-:Y:S02]  /*04b0*/  UIADD3 UR4, UP1, UPT, UR4, 0x8, URZ ;  /* 0x0000000804047890 */ /* 0x002fe4000ff3e0ff */
[----:B------:R-:W-:Y:S02]  /*04c0*/  UIADD3.X UR7, UPT, UPT, URZ, UR7, URZ, UP0, !UPT ;  /* 0x00000007ff077290 */ /* 0x000fe400087fe4ff */
[----:B--2---:R-:W-:-:S12]  /*04d0*/  UIADD3.X UR5, UPT, UPT, URZ, UR5, URZ, UP1, !UPT ;  /* 0x00000005ff057290 */ /* 0x004fd80008ffe4ff */
.L_x_6:
[----:B------:R-:W-:Y:S01]  /*04e0*/  MOV R6, UR6 ;  /* 0x0000000600067c02 */ /* 0x000fe20008000f00 */
[----:B------:R-:W2:Y:S01]  /*04f0*/  LDG.E R10, desc[UR8][R2.64+0x4] ;  /* 0x00000408020a7981 */ /* 0x000ea2000c1e1900 */
[----:B------:R-:W-:-:S03]  /*0500*/  MOV R7, UR7 ;  /* 0x0000000700077c02 */ /* 0x000fc60008000f00 */
[----:B0-----:R-:W3:Y:S01]  /*0510*/  LDG.E R9, desc[UR8][R2.64] ;  /* 0x0000000802097981 */ /* 0x001ee2000c1e1900 */
        /* <DEDUP_REMOVED lines=12> */
[----:B------:R-:W2:Y:S04]  /*05e0*/  @!P0 LDG.E R11, desc[UR8][R6.64+-0x14] ;  /* 0xffffec08060b8981 */ /* 0x000ea8000c1e1900 */
[----:B------:R-:W2:Y:S01]  /*05f0*/  @!P0 LDG.E R14, desc[UR8][R4.64] ;  /* 0x00000008040e8981 */ /* 0x000ea2000c1e1900 */
[----:B------:R-:W-:Y:S02]  /*0600*/  MOV R12, UR4 ;  /* 0x00000004000c7c02 */ /* 0x000fe40008000f00 */
[----:B------:R-:W-:-:S03]  /*0610*/  MOV R13, UR5 ;  /* 0x00000005000d7c02 */ /* 0x000fc60008000f00 */
[----:B------:R-:W-:-:S04]  /*0620*/  IMAD.WIDE R12, R0, 0x4, R12 ;  /* 0x00000004000c7825 */ /* 0x000fc800078e020c */
[----:B--2---:R-:W-:-:S05]  /*0630*/  @!P0 FADD R11, R11, R14 ;  /* 0x0000000e0b0b8221 */ /* 0x004fca0000000000 */
[----:B------:R0:W-:Y:S04]  /*0640*/  @!P0 STG.E desc[UR8][R4.64], R11 ;  /* 0x0000000b04008986 */ /* 0x0001e8000c101908 */
[----:B------:R-:W2:Y:S04]  /*0650*/  @!P0 LDG.E R14, desc[UR8][R2.64+0xc] ;  /* 0x00000c08020e8981 */ /* 0x000ea8000c1e1900 */
[----:B------:R-:W2:Y:S02]  /*0660*/  @!P0 LDG.E R15, desc[UR8][R12.64+-0x8] ;  /* 0xfffff8080c0f8981 */ /* 0x000ea4000c1e1900 */
[----:B--2---:R-:W-:-:S05]  /*0670*/  @!P0 FADD R15, R14, R15 ;  /* 0x0000000f0e0f8221 */ /* 0x004fca0000000000 */
[----:B------:R1:W-:Y:S04]  /*0680*/  @!P0 STG.E desc[UR8][R12.64+-0x8], R15 ;  /* 0xfffff80f0c008986 */ /* 0x0003e8000c101908 */
[----:B------:R-:W2:Y:S04]  /*0690*/  @!P0 LDG.E R10, desc[UR8][R2.64+0x4] ;  /* 0x00000408020a8981 */ /* 0x000ea8000c1e1900 */
[----:B------:R-:W2:Y:S04]  /*06a0*/  LDG.E R17, desc[UR8][R6.64+-0xc] ;  /* 0xfffff40806117981 */ /* 0x000ea8000c1e1900 */
[----:B------:R-:W3:Y:S04]  /*06b0*/  @!P0 LDG.E R9, desc[UR8][R2.64] ;  /* 0x0000000802098981 */ /* 0x000ee8000c1e1900 */
[----:B------:R-:W3:Y:S04]  /*06c0*/  LDG.E R14, desc[UR8][R6.64+-0x10] ;  /* 0xfffff008060e7981 */ /* 0x000ee8000c1e1900 */
[----:B------:R-:W4:Y:S04]  /*06d0*/  @!P0 LDG.E R8, desc[UR8][R2.64+0x8] ;  /* 0x0000080802088981 */ /* 0x000f28000c1e1900 */
[----:B------:R-:W4:Y:S01]  /*06e0*/  LDG.E R19, desc[UR8][R6.64+-0x8] ;  /* 0xfffff80806137981 */ /* 0x000f22000c1e1900 */
[----:B--2---:R-:W-:-:S04]  /*06f0*/  FADD R17, R10, -R17 ;  /* 0x800000110a117221 */ /* 0x004fc80000000000 */
[----:B------:R-:W-:Y:S01]  /*0700*/  FMUL R17, R17, R17 ;  /* 0x0000001111117220 */ /* 0x000fe20000400000 */
[----:B---3--:R-:W-:-:S04]  /*0710*/  FADD R14, R9, -R14 ;  /* 0x8000000e090e7221 */ /* 0x008fc80000000000 */
[----:B------:R-:W-:Y:S01]  /*0720*/  FFMA R17, R14, R14, R17 ;  /* 0x0000000e0e117223 */ /* 0x000fe20000000011 */
[----:B----4-:R-:W-:-:S04]  /*0730*/  FADD R16, R8, -R19 ;  /* 0x8000001308107221 */ /* 0x010fc80000000000 */
[----:B------:R-:W-:-:S05]  /*0740*/  FFMA R17, R16, R16, R17 ;  /* 0x0000001010117223 */ /* 0x000fca0000000011 */
[----:B------:R-:W-:-:S13]  /*0750*/  FSETP.GTU.AND P0, PT, R17, UR11, PT ;  /* 0x0000000b11007c0b */ /* 0x000fda000bf0c000 */
[----:B0-----:R-:W2:Y:S04]  /*0760*/  @!P0 LDG.E R11, desc[UR8][R6.64+-0x4] ;  /* 0xfffffc08060b8981 */ /* 0x001ea8000c1e1900 */
[----:B------:R-:W2:Y:S02]  /*0770*/  @!P0 LDG.E R14, desc[UR8][R4.64] ;  /* 0x00000008040e8981 */ /* 0x000ea4000c1e1900 */
[----:B--2---:R-:W-:-:S05]  /*0780*/  @!P0 FADD R11, R11, R14 ;  /* 0x0000000e0b0b8221 */ /* 0x004fca0000000000 */
[----:B------:R0:W-:Y:S04]  /*0790*/  @!P0 STG.E desc[UR8][R4.64], R11 ;  /* 0x0000000b04008986 */ /* 0x0001e8000c101908 */
[----:B------:R-:W2:Y:S04]  /*07a0*/  @!P0 LDG.E R14, desc[UR8][R2.64+0xc] ;  /* 0x00000c08020e8981 */ /* 0x000ea8000c1e1900 */
[----:B-1----:R-:W2:Y:S02]  /*07b0*/  @!P0 LDG.E R15, desc[UR8][R12.64+-0x4] ;  /* 0xfffffc080c0f8981 */ /* 0x002ea4000c1e1900 */
        /* <DEDUP_REMOVED lines=29> */
[----:B------:R-:W-:Y:S01]  /*0990*/  IADD3 R0, PT, PT, R0, 0x4, RZ ;  /* 0x0000000400007810 */ /* 0x000fe20007ffe0ff */
[----:B------:R-:W-:Y:S03]  /*09a0*/  BSSY.RECONVERGENT B0, `(.L_x_4) ;  /* 0x0000012000007945 */ /* 0x000fe60003800200 */
[----:B------:R-:W-:Y:S01]  /*09b0*/  ISETP.GE.AND P1, PT, R0, UR10, PT ;  /* 0x0000000a00007c0c */ /* 0x000fe2000bf26270 */
[----:B--2---:R-:W-:-:S04]  /*09c0*/  FADD R17, -R17, R10 ;  /* 0x0000000a11117221 */ /* 0x004fc80000000100 */
[----:B------:R-:W-:Y:S01]  /*09d0*/  FMUL R17, R17, R17 ;  /* 0x0000001111117220 */ /* 0x000fe20000400000 */
[----:B---3--:R-:W-:-:S04]  /*09e0*/  FADD R14, -R14, R9 ;  /* 0x000000090e0e7221 */ /* 0x008fc80000000100 */
[----:B------:R-:W-:Y:S01]  /*09f0*/  FFMA R17, R14, R14, R17 ;  /* 0x0000000e0e117223 */ /* 0x000fe20000000011 */
[----:B----4-:R-:W-:-:S04]  /*0a00*/  FADD R8, -R19, R8 ;  /* 0x0000000813087221 */ /* 0x010fc80000000100 */
[----:B------:R-:W-:-:S05]  /*0a10*/  FFMA R17, R8, R8, R17 ;  /* 0x0000000808117223 */ /* 0x000fca0000000011 */
[----:B------:R-:W-:-:S13]  /*0a20*/  FSETP.GTU.AND P0, PT, R17, UR11, PT ;  /* 0x0000000b11007c0b */ /* 0x000fda000bf0c000 */
[----:B0-----:R-:W-:Y:S05]  /*0a30*/  @P0 BRA `(.L_x_5) ;  /* 0x0000000000200947 */ /* 0x001fea0003800000 */
[----:B------:R-:W2:Y:S04]  /*0a40*/  LDG.E R6, desc[UR8][R6.64+0x1c] ;  /* 0x00001c0806067981 */ /* 0x000ea8000c1e1900 */
[----:B------:R-:W2:Y:S02]  /*0a50*/  LDG.E R9, desc[UR8][R4.64] ;  /* 0x0000000804097981 */ /* 0x000ea4000c1e1900 */
[----:B--2---:R-:W-:-:S05]  /*0a60*/  FADD R9, R6, R9 ;  /* 0x0000000906097221 */ /* 0x004fca0000000000 */
[----:B------:R0:W-:Y:S04]  /*0a70*/  STG.E desc[UR8][R4.64], R9 ;  /* 0x0000000904007986 */ /* 0x0001e8000c101908 */
[----:B------:R-:W2:Y:S04]  /*0a80*/  LDG.E R8, desc[UR8][R2.64+0xc] ;  /* 0x00000c0802087981 */ /* 0x000ea8000c1e1900 */
[----:B------:R-:W2:Y:S02]  /*0a90*/  LDG.E R11, desc[UR8][R12.64+0x4] ;  /* 0x000004080c0b7981 */ /* 0x000ea4000c1e1900 */
[----:B--2---:R-:W-:-:S05]  /*0aa0*/  FADD R11, R8, R11 ;  /* 0x0000000b080b7221 */ /* 0x004fca0000000000 */
[----:B------:R0:W-:Y:S02]  /*0ab0*/  STG.E desc[UR8][R12.64+0x4], R11 ;  /* 0x0000040b0c007986 */ /* 0x0001e4000c101908 */
.L_x_5:
[----:B------:R-:W-:Y:S05]  /*0ac0*/  BSYNC.RECONVERGENT B0 ;  /* 0x0000000000007941 */ /* 0x000fea0003800200 */
.L_x_4:
[----:B------:R-:W-:Y:S05]  /*0ad0*/  @!P1 BRA `(.L_x_6) ;  /* 0xfffffff800809947 */ /* 0x000fea000383ffff */
[----:B------:R-:W-:Y:S05]  /*0ae0*/  EXIT ;  /* 0x000000000000794d */ /* 0x000fea0003800000 */
.L_x_7:
[----:B------:R-:W-:-:S00]  /*0af0*/  BRA `(.L_x_7) ;  /* 0xfffffffc00fc7947 */ /* 0x000fc0000383ffff */
[----:B------:R-:W-:-:S00]  /*0b00*/  NOP ;  /* 0x0000000000007918 */ /* 0x000fc00000000000 */
[----:B------:R-:W-:-:S00]  /*0b10*/  NOP ;  /* 0x0000000000007918 */ /* 0x000fc00000000000 */
[----:B------:R-:W-:-:S00]  /*0b20*/  NOP ;  /* 0x0000000000007918 */ /* 0x000fc00000000000 */
[----:B------:R-:W-:-:S00]  /*0b30*/  NOP ;  /* 0x0000000000007918 */ /* 0x000fc00000000000 */
[----:B------:R-:W-:-:S00]  /*0b40*/  NOP ;  /* 0x0000000000007918 */ /* 0x000fc00000000000 */
[----:B------:R-:W-:-:S00]  /*0b50*/  NOP ;  /* 0x0000000000007918 */ /* 0x000fc00000000000 */
[----:B------:R-:W-:-:S00]  /*0b60*/  NOP ;  /* 0x0000000000007918 */ /* 0x000fc00000000000 */
[----:B------:R-:W-:-:S00]  /*0b70*/  NOP ;  /* 0x0000000000007918 */ /* 0x000fc00000000000 */
.L_x_8:


//--------------------- .nv.shared.reserved.0     --------------------------
	.section	.nv.shared.reserved.0,"aw",@nobits
	.weak		__nv_reservedSMEM_offset_0_alias
	.size		__nv_reservedSMEM_offset_0_alias, 0, 64
	.other		__nv_reservedSMEM_offset_0_alias,@"STO_CUDA_RESERVED_SHARED STV_DEFAULT"
__nv_reservedSMEM_offset_0_alias:
	.zero		0
	.zero		64


//--------------------- .nv.constant0._Z10threadCodeifP4axisPf --------------------------
	.section	.nv.constant0._Z10threadCodeifP4axisPf,"a",@progbits
	.sectionflags	@""
	.align	4
.nv.constant0._Z10threadCodeifP4axisPf:
	.zero		920


//--------------------- SYMBOLS --------------------------

	.type		.nv.reservedSmem.offset0,@object
	.size		.nv.reservedSmem.offset0,0x4
